//
// Generated by NVIDIA NVVM Compiler
//
// Compiler Build ID: CL-36424714
// Cuda compilation tools, release 13.0, V13.0.88
// Based on NVVM 20.0.0
//

.version 9.0
.target sm_100
.address_size 64

	// .globl	default_function_kernel
.global .align 4 .b8 __cudart_i2opi_f[24] = {65, 144, 67, 60, 153, 149, 98, 219, 192, 221, 52, 245, 209, 87, 39, 252, 41, 21, 68, 78, 110, 131, 249, 162};

.visible .entry default_function_kernel(
	.param .u64 .ptr .align 1 default_function_kernel_param_0,
	.param .u64 .ptr .align 1 default_function_kernel_param_1
)
.maxntid 19
{
	.local .align 4 .b8 	__local_depot0[28];
	.reg .b64 	%SP;
	.reg .b64 	%SPL;
	.reg .pred 	%p<9>;
	.reg .b32 	%r<42>;
	.reg .b32 	%f<28>;
	.reg .b64 	%rd<29>;
	.reg .b64 	%fd<3>;

	mov.u64 	%SPL, __local_depot0;
	ld.param.u64 	%rd9, [default_function_kernel_param_0];
	ld.param.u64 	%rd10, [default_function_kernel_param_1];
	cvta.to.global.u64 	%rd11, %rd10;
	add.u64 	%rd1, %SPL, 0;
	mov.u32 	%r16, %ctaid.x;
	mov.u32 	%r17, %tid.x;
	mad.lo.s32 	%r1, %r16, 19, %r17;
	mul.wide.u32 	%rd13, %r1, 4;
	add.s64 	%rd14, %rd11, %rd13;
	ld.global.nc.f32 	%f1, [%rd14];
	mul.f32 	%f7, %f1, 0f3F22F983;
	cvt.rni.s32.f32 	%r41, %f7;
	cvt.rn.f32.s32 	%f8, %r41;
	fma.rn.f32 	%f9, %f8, 0fBFC90FDA, %f1;
	fma.rn.f32 	%f10, %f8, 0fB3A22168, %f9;
	fma.rn.f32 	%f27, %f8, 0fA7C234C5, %f10;
	abs.f32 	%f3, %f1;
	setp.ltu.f32 	%p1, %f3, 0f47CE4780;
	@%p1 bra 	$L__BB0_8;
	setp.neu.f32 	%p2, %f3, 0f7F800000;
	@%p2 bra 	$L__BB0_3;
	mov.f32 	%f13, 0f00000000;
	mul.rn.f32 	%f27, %f1, %f13;
	mov.b32 	%r41, 0;
	bra.uni 	$L__BB0_8;
$L__BB0_3:
	mov.b32 	%r3, %f1;
	shl.b32 	%r19, %r3, 8;
	or.b32  	%r4, %r19, -2147483648;
	mov.b64 	%rd28, 0;
	mov.b32 	%r38, 0;
	mov.u64 	%rd26, __cudart_i2opi_f;
	mov.u64 	%rd27, %rd1;
$L__BB0_4:
	.pragma "nounroll";
	ld.global.nc.u32 	%r20, [%rd26];
	mad.wide.u32 	%rd17, %r20, %r4, %rd28;
	shr.u64 	%rd28, %rd17, 32;
	st.local.u32 	[%rd27], %rd17;
	add.s32 	%r38, %r38, 1;
	add.s64 	%rd27, %rd27, 4;
	add.s64 	%rd26, %rd26, 4;
	setp.ne.s32 	%p3, %r38, 6;
	@%p3 bra 	$L__BB0_4;
	shr.u32 	%r21, %r3, 23;
	st.local.u32 	[%rd1+24], %rd28;
	and.b32  	%r7, %r21, 31;
	and.b32  	%r22, %r21, 224;
	add.s32 	%r23, %r22, -128;
	shr.u32 	%r24, %r23, 5;
	mul.wide.u32 	%rd18, %r24, 4;
	sub.s64 	%rd8, %rd1, %rd18;
	ld.local.u32 	%r39, [%rd8+24];
	ld.local.u32 	%r40, [%rd8+20];
	setp.eq.s32 	%p4, %r7, 0;
	@%p4 bra 	$L__BB0_7;
	shf.l.wrap.b32 	%r39, %r40, %r39, %r7;
	ld.local.u32 	%r25, [%rd8+16];
	shf.l.wrap.b32 	%r40, %r25, %r40, %r7;
$L__BB0_7:
	shr.u32 	%r26, %r39, 30;
	shf.l.wrap.b32 	%r27, %r40, %r39, 2;
	shl.b32 	%r28, %r40, 2;
	shr.u32 	%r29, %r27, 31;
	add.s32 	%r30, %r29, %r26;
	neg.s32 	%r31, %r30;
	setp.lt.s32 	%p5, %r3, 0;
	selp.b32 	%r41, %r31, %r30, %p5;
	xor.b32  	%r32, %r27, %r3;
	shr.s32 	%r33, %r27, 31;
	xor.b32  	%r34, %r33, %r27;
	xor.b32  	%r35, %r33, %r28;
	cvt.u64.u32 	%rd19, %r34;
	shl.b64 	%rd20, %rd19, 32;
	cvt.u64.u32 	%rd21, %r35;
	or.b64  	%rd22, %rd20, %rd21;
	cvt.rn.f64.s64 	%fd1, %rd22;
	mul.f64 	%fd2, %fd1, 0d3BF921FB54442D19;
	cvt.rn.f32.f64 	%f11, %fd2;
	neg.f32 	%f12, %f11;
	setp.lt.s32 	%p6, %r32, 0;
	selp.f32 	%f27, %f12, %f11, %p6;
$L__BB0_8:
	cvta.to.global.u64 	%rd23, %rd9;
	mul.f32 	%f14, %f27, %f27;
	fma.rn.f32 	%f15, %f14, 0f3C190000, 0f3B560000;
	fma.rn.f32 	%f16, %f15, %f14, 0f3CC70000;
	fma.rn.f32 	%f17, %f16, %f14, 0f3D5B0000;
	fma.rn.f32 	%f18, %f17, %f14, 0f3E089438;
	fma.rn.f32 	%f19, %f18, %f14, 0f3EAAAA88;
	mul.rn.f32 	%f20, %f14, %f27;
	fma.rn.f32 	%f21, %f19, %f20, %f27;
	abs.f32 	%f22, %f27;
	setp.eq.f32 	%p7, %f22, 0f3A00B43C;
	selp.f32 	%f23, %f27, %f21, %p7;
	and.b32  	%r37, %r41, 1;
	setp.eq.b32 	%p8, %r37, 1;
	neg.f32 	%f24, %f23;
	rcp.approx.ftz.f32 	%f25, %f24;
	selp.f32 	%f26, %f25, %f23, %p8;
	add.s64 	%rd25, %rd23, %rd13;
	st.global.f32 	[%rd25], %f26;
	ret;

}


// ===== COMPILED SASS (sm_100) =====

	.target	sm_100

	.elftype	@"ET_EXEC"


//--------------------- .note.nv.tkinfo           --------------------------
	.section	.note.nv.tkinfo,"",@"SHT_NOTE"
	.sectionflags	@"SHF_NOTE_NV_TKINFO"
	.tkinfo
        /*0018*/ 	.word	0x00000002
        /*0030*/ 	.string	""
        /*0030*/ 	.string	"ptxas"
        /*0030*/ 	.string	"Cuda compilation tools, release 13.0, V13.0.88"
        /*0030*/ 	.string	"Build cuda_13.0.r13.0/compiler.36424714_0"
        /*0030*/ 	.string	"-arch sm_100 -m 64 "



//--------------------- .note.nv.cuinfo           --------------------------
	.section	.note.nv.cuinfo,"",@"SHT_NOTE"
	.sectionflags	@"SHF_NOTE_NV_CUINFO"
        /*0018*/ 	.short	0x0002
        /*001a*/ 	.short	0x0064
        /*001c*/ 	.short	0x0082
	.zero		2


//--------------------- .nv.info                  --------------------------
	.section	.nv.info,"",@"SHT_CUDA_INFO"
	.align	4


	//----- nvinfo : EIATTR_REGCOUNT
	.align		4
        /*0000*/ 	.byte	0x04, 0x2f
        /*0002*/ 	.short	(.L_2 - .L_1)
	.align		4
.L_1:
        /*0004*/ 	.word	index@(default_function_kernel)
        /*0008*/ 	.word	0x00000012


	//----- nvinfo : EIATTR_FRAME_SIZE
	.align		4
.L_2:
        /*000c*/ 	.byte	0x04, 0x11
        /*000e*/ 	.short	(.L_4 - .L_3)
	.align		4
.L_3:
        /*0010*/ 	.word	index@(default_function_kernel)
        /*0014*/ 	.word	0x00000000


	//----- nvinfo : EIATTR_MIN_STACK_SIZE
	.align		4
.L_4:
        /*0018*/ 	.byte	0x04, 0x12
        /*001a*/ 	.short	(.L_6 - .L_5)
	.align		4
.L_5:
        /*001c*/ 	.word	index@(default_function_kernel)
        /*0020*/ 	.word	0x00000000
.L_6:


//--------------------- .nv.compat                --------------------------
	.section	.nv.compat,"",@"SHT_CUDA_COMPAT_INFO"
	.align	4
        /*0000*/ 	.byte	0x02, 0x09, 0x00, 0x00, 0x02, 0x02, 0x01, 0x00, 0x02, 0x05, 0x05, 0x00, 0x03, 0x07, 0x01, 0x01
        /*0010*/ 	.byte	0x02, 0x03, 0x00, 0x00, 0x02, 0x06, 0x01, 0x00, 0x04, 0x0b, 0x08, 0x00, 0x01, 0x00, 0x00, 0x00
        /*0020*/ 	.byte	0x00, 0x00, 0x00, 0x00


//--------------------- .nv.info.default_function_kernel --------------------------
	.section	.nv.info.default_function_kernel,"",@"SHT_CUDA_INFO"
	.sectionflags	@""
	.align	4


	//----- nvinfo : EIATTR_CUDA_API_VERSION
	.align		4
        /*0000*/ 	.byte	0x04, 0x37
        /*0002*/ 	.short	(.L_8 - .L_7)
.L_7:
        /*0004*/ 	.word	0x00000082


	//----- nvinfo : EIATTR_KPARAM_INFO
	.align		4
.L_8:
        /*0008*/ 	.byte	0x04, 0x17
        /*000a*/ 	.short	(.L_10 - .L_9)
.L_9:
        /*000c*/ 	.word	0x00000000
        /*0010*/ 	.short	0x0001
        /*0012*/ 	.short	0x0008
        /*0014*/ 	.byte	0x00, 0xf5, 0x21, 0x00


	//----- nvinfo : EIATTR_KPARAM_INFO
	.align		4
.L_10:
        /*0018*/ 	.byte	0x04, 0x17
        /*001a*/ 	.short	(.L_12 - .L_11)
.L_11:
        /*001c*/ 	.word	0x00000000
        /*0020*/ 	.short	0x0000
        /*0022*/ 	.short	0x0000
        /*0024*/ 	.byte	0x00, 0xf5, 0x21, 0x00


	//----- nvinfo : EIATTR_SPARSE_MMA_MASK
	.align		4
.L_12:
        /*0028*/ 	.byte	0x03, 0x50
        /*002a*/ 	.short	0x0000


	//----- nvinfo : EIATTR_MAXREG_COUNT
	.align		4
        /*002c*/ 	.byte	0x03, 0x1b
        /*002e*/ 	.short	0x00ff


	//----- nvinfo : EIATTR_MERCURY_ISA_VERSION
	.align		4
        /*0030*/ 	.byte	0x03, 0x5f
        /*0032*/ 	.short	0x0101


	//----- nvinfo : EIATTR_VRC_CTA_INIT_COUNT
	.align		4
        /*0034*/ 	.byte	0x02, 0x4a
	.zero		1
	.zero		1


	//----- nvinfo : EIATTR_EXIT_INSTR_OFFSETS
	.align		4
        /*0038*/ 	.byte	0x04, 0x1c
        /*003a*/ 	.short	(.L_14 - .L_13)


	//   ....[0]....
.L_13:
        /*003c*/ 	.word	0x00000830


	//----- nvinfo : EIATTR_MAX_THREADS
	.align		4
.L_14:
        /*0040*/ 	.byte	0x04, 0x05
        /*0042*/ 	.short	(.L_16 - .L_15)
.L_15:
        /*0044*/ 	.word	0x00000013
        /*0048*/ 	.word	0x00000001
        /*004c*/ 	.word	0x00000001


	//----- nvinfo : EIATTR_CRS_STACK_SIZE
	.align		4
.L_16:
        /*0050*/ 	.byte	0x04, 0x1e
        /*0052*/ 	.short	(.L_18 - .L_17)
.L_17:
        /*0054*/ 	.word	0x00000000


	//----- nvinfo : EIATTR_CBANK_PARAM_SIZE
	.align		4
.L_18:
        /*0058*/ 	.byte	0x03, 0x19
        /*005a*/ 	.short	0x0010


	//----- nvinfo : EIATTR_PARAM_CBANK
	.align		4
        /*005c*/ 	.byte	0x04, 0x0a
        /*005e*/ 	.short	(.L_20 - .L_19)
	.align		4
.L_19:
        /*0060*/ 	.word	index@(.nv.constant0.default_function_kernel)
        /*0064*/ 	.short	0x0380
        /*0066*/ 	.short	0x0010


	//----- nvinfo : EIATTR_SW_WAR
	.align		4
.L_20:
        /*0068*/ 	.byte	0x04, 0x36
        /*006a*/ 	.short	(.L_22 - .L_21)
.L_21:
        /*006c*/ 	.word	0x00000008
.L_22:


//--------------------- .nv.callgraph             --------------------------
	.section	.nv.callgraph,"",@"SHT_CUDA_CALLGRAPH"
	.align	4
	.sectionentsize	8
	.align		4
        /*0000*/ 	.word	0x00000000
	.align		4
        /*0004*/ 	.word	0xffffffff
	.align		4
        /*0008*/ 	.word	0x00000000
	.align		4
        /*000c*/ 	.word	0xfffffffe
	.align		4
        /*0010*/ 	.word	0x00000000
	.align		4
        /*0014*/ 	.word	0xfffffffd
	.align		4
        /*0018*/ 	.word	0x00000000
	.align		4
        /*001c*/ 	.word	0xfffffffc


//--------------------- .nv.constant4             --------------------------
	.section	.nv.constant4,"a",@progbits
	.align	8
	.align		8
.nv.constant4:
        /*0000*/ 	.dword	__cudart_i2opi_f


//--------------------- .text.default_function_kernel --------------------------
	.section	.text.default_function_kernel,"ax",@progbits
	.align	128
        .global         default_function_kernel
        .type           default_function_kernel,@function
        .size           default_function_kernel,(.L_x_6 - default_function_kernel)
        .other          default_function_kernel,@"STO_CUDA_ENTRY STV_DEFAULT"
default_function_kernel:
.text.default_function_kernel:
[----:B------:R-:W-:Y:S01]  /*0000*/  LDC R1, c[0x0][0x37c] ;  /* 0x0000df00ff017b82 */ /* 0x000fe20000000800 */
[----:B------:R-:W0:Y:S07]  /*0010*/  S2R R0, SR_CTAID.X ;  /* 0x0000000000007919 */ /* 0x000e2e0000002500 */
[----:B------:R-:W1:Y:S01]  /*0020*/  LDC.64 R2, c[0x0][0x388] ;  /* 0x0000e200ff027b82 */ /* 0x000e620000000a00 */
[----:B------:R-:W2:Y:S01]  /*0030*/  LDCU.64 UR6, c[0x0][0x358] ;  /* 0x00006b00ff0677ac */ /* 0x000ea20008000a00 */
[----:B------:R-:W0:Y:S02]  /*0040*/  S2R R5, SR_TID.X ;  /* 0x0000000000057919 */ /* 0x000e240000002100 */
[----:B0-----:R-:W-:-:S04]  /*0050*/  IMAD R0, R0, 0x13, R5 ;  /* 0x0000001300007824 */ /* 0x001fc800078e0205 */
[----:B-1----:R-:W-:-:S05]  /*0060*/  IMAD.WIDE.U32 R2, R0, 0x4, R2 ;  /* 0x0000000400027825 */ /* 0x002fca00078e0002 */
[----:B--2---:R-:W2:Y:S01]  /*0070*/  LDG.E.CONSTANT R6, desc[UR6][R2.64] ;  /* 0x0000000602067981 */ /* 0x004ea2000c1e9900 */
[----:B------:R-:W-:Y:S01]  /*0080*/  BSSY.RECONVERGENT B0, `(.L_x_0) ;  /* 0x0000069000007945 */ /* 0x000fe20003800200 */
[C---:B--2---:R-:W-:Y:S01]  /*0090*/  FMUL R4, R6.reuse, 0.63661974668502807617 ;  /* 0x3f22f98306047820 */ /* 0x044fe20000400000 */
[----:B------:R-:W-:-:S03]  /*00a0*/  FSETP.GE.AND P0, PT, |R6|, 105615, PT ;  /* 0x47ce47800600780b */ /* 0x000fc60003f06200 */
[----:B------:R-:W0:Y:S02]  /*00b0*/  F2I.NTZ R7, R4 ;  /* 0x0000000400077305 */ /* 0x000e240000203100 */
[----:B0-----:R-:W-:-:S05]  /*00c0*/  I2FP.F32.S32 R5, R7 ;  /* 0x0000000700057245 */ /* 0x001fca0000201400 */
[----:B------:R-:W-:-:S04]  /*00d0*/  FFMA R8, R5, -1.5707962512969970703, R6 ;  /* 0xbfc90fda05087823 */ /* 0x000fc80000000006 */
[----:B------:R-:W-:-:S04]  /*00e0*/  FFMA R8, R5, -7.5497894158615963534e-08, R8 ;  /* 0xb3a2216805087823 */ /* 0x000fc80000000008 */
[----:B------:R-:W-:Y:S01]  /*00f0*/  FFMA R5, R5, -5.3903029534742383927e-15, R8 ;  /* 0xa7c234c505057823 */ /* 0x000fe20000000008 */
[----:B------:R-:W-:Y:S06]  /*0100*/  @!P0 BRA `(.L_x_1) ;  /* 0x0000000400808947 */ /* 0x000fec0003800000 */
[----:B------:R-:W-:-:S13]  /*0110*/  FSETP.NEU.AND P0, PT, |R6|, +INF , PT ;  /* 0x7f8000000600780b */ /* 0x000fda0003f0d200 */
[----:B------:R-:W-:Y:S01]  /*0120*/  @!P0 FMUL R5, RZ, R6 ;  /* 0x00000006ff058220 */ /* 0x000fe20000400000 */
[----:B------:R-:W-:Y:S01]  /*0130*/  @!P0 IMAD.MOV.U32 R7, RZ, RZ, RZ ;  /* 0x000000ffff078224 */ /* 0x000fe200078e00ff */
[----:B------:R-:W-:Y:S06]  /*0140*/  @!P0 BRA `(.L_x_1) ;  /* 0x0000000400708947 */ /* 0x000fec0003800000 */
[----:B------:R-:W-:Y:S01]  /*0150*/  IMAD.SHL.U32 R2, R6, 0x100, RZ ;  /* 0x0000010006027824 */ /* 0x000fe200078e00ff */
[----:B------:R-:W0:Y:S01]  /*0160*/  LDCU.64 UR8, c[0x4][URZ] ;  /* 0x01000000ff0877ac */ /* 0x000e220008000a00 */
[----:B------:R-:W-:Y:S02]  /*0170*/  IMAD.MOV.U32 R9, RZ, RZ, RZ ;  /* 0x000000ffff097224 */ /* 0x000fe400078e00ff */
[----:B------:R-:W-:Y:S01]  /*0180*/  IMAD.MOV.U32 R15, RZ, RZ, RZ ;  /* 0x000000ffff0f7224 */ /* 0x000fe200078e00ff */
[----:B------:R-:W-:Y:S01]  /*0190*/  LOP3.LUT R7, R2, 0x80000000, RZ, 0xfc, !PT ;  /* 0x8000000002077812 */ /* 0x000fe200078efcff */
[----:B------:R-:W-:Y:S01]  /*01a0*/  UMOV UR5, URZ ;  /* 0x000000ff00057c82 */ /* 0x000fe20008000000 */
[----:B------:R-:W-:-:S05]  /*01b0*/  UMOV UR4, URZ ;  /* 0x000000ff00047c82 */ /* 0x000fca0008000000 */
.L_x_2:
[----:B0-----:R-:W-:Y:S01]  /*01c0*/  MOV R4, UR8 ;  /* 0x0000000800047c02 */ /* 0x001fe20008000f00 */
[----:B------:R-:W-:-:S05]  /*01d0*/  IMAD.U32 R5, RZ, RZ, UR9 ;  /* 0x00000009ff057e24 */ /* 0x000fca000f8e00ff */
[----:B------:R-:W2:Y:S01]  /*01e0*/  LDG.E.CONSTANT R2, desc[UR6][R4.64] ;  /* 0x0000000604027981 */ /* 0x000ea2000c1e9900 */
[----:B------:R-:W-:Y:S01]  /*01f0*/  UIADD3 UR4, UPT, UPT, UR4, 0x1, URZ ;  /* 0x0000000104047890 */ /* 0x000fe2000fffe0ff */
[C---:B------:R-:W-:Y:S01]  /*0200*/  ISETP.EQ.AND P0, PT, R15.reuse, RZ, PT ;  /* 0x000000ff0f00720c */ /* 0x040fe20003f02270 */
[----:B------:R-:W-:Y:S01]  /*0210*/  UIADD3 UR8, UP1, UPT, UR8, 0x4, URZ ;  /* 0x0000000408087890 */ /* 0x000fe2000ff3e0ff */
[C---:B------:R-:W-:Y:S01]  /*0220*/  ISETP.EQ.AND P1, PT, R15.reuse, 0x4, PT ;  /* 0x000000040f00780c */ /* 0x040fe20003f22270 */
[----:B------:R-:W-:Y:S01]  /*0230*/  UISETP.NE.AND UP0, UPT, UR4, 0x6, UPT ;  /* 0x000000060400788c */ /* 0x000fe2000bf05270 */
[C---:B------:R-:W-:Y:S01]  /*0240*/  ISETP.EQ.AND P2, PT, R15.reuse, 0x8, PT ;  /* 0x000000080f00780c */ /* 0x040fe20003f42270 */
[----:B------:R-:W-:Y:S01]  /*0250*/  UIADD3.X UR9, UPT, UPT, URZ, UR9, URZ, UP1, !UPT ;  /* 0x00000009ff097290 */ /* 0x000fe20008ffe4ff */
[C---:B------:R-:W-:Y:S02]  /*0260*/  ISETP.EQ.AND P3, PT, R15.reuse, 0xc, PT ;  /* 0x0000000c0f00780c */ /* 0x040fe40003f62270 */
[----:B------:R-:W-:-:S02]  /*0270*/  ISETP.EQ.AND P4, PT, R15, 0x10, PT ;  /* 0x000000100f00780c */ /* 0x000fc40003f82270 */
[C---:B------:R-:W-:Y:S02]  /*0280*/  ISETP.EQ.AND P5, PT, R15.reuse, 0x14, PT ;  /* 0x000000140f00780c */ /* 0x040fe40003fa2270 */
[----:B------:R-:W-:Y:S01]  /*0290*/  IADD3 R15, PT, PT, R15, 0x4, RZ ;  /* 0x000000040f0f7810 */ /* 0x000fe20007ffe0ff */
[----:B--2---:R-:W-:-:S03]  /*02a0*/  IMAD.WIDE.U32 R2, R2, R7, RZ ;  /* 0x0000000702027225 */ /* 0x004fc600078e00ff */
[----:B------:R-:W-:-:S04]  /*02b0*/  IADD3 R2, P6, PT, R2, R9, RZ ;  /* 0x0000000902027210 */ /* 0x000fc80007fde0ff */
[----:B------:R-:W-:Y:S01]  /*02c0*/  IADD3.X R9, PT, PT, R3, UR5, RZ, P6, !PT ;  /* 0x0000000503097c10 */ /* 0x000fe2000b7fe4ff */
[--C-:B------:R-:W-:Y:S01]  /*02d0*/  @P0 IMAD.MOV.U32 R8, RZ, RZ, R2.reuse ;  /* 0x000000ffff080224 */ /* 0x100fe200078e0002 */
[----:B------:R-:W-:Y:S01]  /*02e0*/  @P2 MOV R11, R2 ;  /* 0x00000002000b2202 */ /* 0x000fe20000000f00 */
[--C-:B------:R-:W-:Y:S02]  /*02f0*/  @P1 IMAD.MOV.U32 R10, RZ, RZ, R2.reuse ;  /* 0x000000ffff0a1224 */ /* 0x100fe400078e0002 */
[--C-:B------:R-:W-:Y:S02]  /*0300*/  @P3 IMAD.MOV.U32 R12, RZ, RZ, R2.reuse ;  /* 0x000000ffff0c3224 */ /* 0x100fe400078e0002 */
[--C-:B------:R-:W-:Y:S02]  /*0310*/  @P4 IMAD.MOV.U32 R13, RZ, RZ, R2.reuse ;  /* 0x000000ffff0d4224 */ /* 0x100fe400078e0002 */
[----:B------:R-:W-:Y:S01]  /*0320*/  @P5 IMAD.MOV.U32 R14, RZ, RZ, R2 ;  /* 0x000000ffff0e5224 */ /* 0x000fe200078e0002 */
[----:B------:R-:W-:Y:S06]  /*0330*/  BRA.U UP0, `(.L_x_2) ;  /* 0xfffffffd00a07547 */ /* 0x000fec000b83ffff */
[----:B------:R-:W-:Y:S01]  /*0340*/  SHF.R.U32.HI R2, RZ, 0x17, R6 ;  /* 0x00000017ff027819 */ /* 0x000fe20000011606 */
[----:B------:R-:W-:Y:S03]  /*0350*/  BSSY.RECONVERGENT B1, `(.L_x_3) ;  /* 0x0000029000017945 */ /* 0x000fe60003800200 */
[C---:B------:R-:W-:Y:S02]  /*0360*/  LOP3.LUT R3, R2.reuse, 0xe0, RZ, 0xc0, !PT ;  /* 0x000000e002037812 */ /* 0x040fe400078ec0ff */
[----:B------:R-:W-:-:S03]  /*0370*/  LOP3.LUT P6, RZ, R2, 0x1f, RZ, 0xc0, !PT ;  /* 0x0000001f02ff7812 */ /* 0x000fc600078cc0ff */
[----:B------:R-:W-:-:S05]  /*0380*/  VIADD R3, R3, 0xffffff80 ;  /* 0xffffff8003037836 */ /* 0x000fca0000000000 */
[----:B------:R-:W-:-:S05]  /*0390*/  SHF.R.U32.HI R3, RZ, 0x5, R3 ;  /* 0x00000005ff037819 */ /* 0x000fca0000011603 */
[----:B------:R-:W-:-:S05]  /*03a0*/  IMAD.U32 R5, R3, -0x4, RZ ;  /* 0xfffffffc03057824 */ /* 0x000fca00078e00ff */
[C---:B------:R-:W-:Y:S02]  /*03b0*/  ISETP.EQ.AND P3, PT, R5.reuse, -0x18, PT ;  /* 0xffffffe80500780c */ /* 0x040fe40003f62270 */
[C---:B------:R-:W-:Y:S02]  /*03c0*/  ISETP.EQ.AND P4, PT, R5.reuse, -0x14, PT ;  /* 0xffffffec0500780c */ /* 0x040fe40003f82270 */
[C---:B------:R-:W-:Y:S02]  /*03d0*/  ISETP.EQ.AND P2, PT, R5.reuse, -0x10, PT ;  /* 0xfffffff00500780c */ /* 0x040fe40003f42270 */
[C---:B------:R-:W-:Y:S02]  /*03e0*/  ISETP.EQ.AND P1, PT, R5.reuse, -0xc, PT ;  /* 0xfffffff40500780c */ /* 0x040fe40003f22270 */
[C---:B------:R-:W-:Y:S02]  /*03f0*/  ISETP.EQ.AND P0, PT, R5.reuse, -0x8, PT ;  /* 0xfffffff80500780c */ /* 0x040fe40003f02270 */
[----:B------:R-:W-:-:S03]  /*0400*/  ISETP.EQ.AND P5, PT, R5, RZ, PT ;  /* 0x000000ff0500720c */ /* 0x000fc60003fa2270 */
[----:B------:R-:W-:Y:S01]  /*0410*/  @P3 IMAD.MOV.U32 R3, RZ, RZ, R8 ;  /* 0x000000ffff033224 */ /* 0x000fe200078e0008 */
[C---:B------:R-:W-:Y:S01]  /*0420*/  ISETP.EQ.AND P3, PT, R5.reuse, -0x4, PT ;  /* 0xfffffffc0500780c */ /* 0x040fe20003f62270 */
[----:B------:R-:W-:Y:S01]  /*0430*/  @P4 IMAD.MOV.U32 R3, RZ, RZ, R10 ;  /* 0x000000ffff034224 */ /* 0x000fe200078e000a */
[----:B------:R-:W-:Y:S01]  /*0440*/  @P4 MOV R4, R8 ;  /* 0x0000000800044202 */ /* 0x000fe20000000f00 */
[----:B------:R-:W-:Y:S01]  /*0450*/  @P2 IMAD.MOV.U32 R3, RZ, RZ, R11 ;  /* 0x000000ffff032224 */ /* 0x000fe200078e000b */
[----:B------:R-:W-:Y:S01]  /*0460*/  ISETP.EQ.AND P4, PT, R5, 0x4, PT ;  /* 0x000000040500780c */ /* 0x000fe20003f82270 */
[----:B------:R-:W-:Y:S02]  /*0470*/  @P1 IMAD.MOV.U32 R3, RZ, RZ, R12 ;  /* 0x000000ffff031224 */ /* 0x000fe400078e000c */
[----:B------:R-:W-:Y:S02]  /*0480*/  @P0 IMAD.MOV.U32 R3, RZ, RZ, R13 ;  /* 0x000000ffff030224 */ /* 0x000fe400078e000d */
[----:B------:R-:W-:Y:S01]  /*0490*/  @P2 IMAD.MOV.U32 R4, RZ, RZ, R10 ;  /* 0x000000ffff042224 */ /* 0x000fe200078e000a */
[----:B------:R-:W-:Y:S01]  /*04a0*/  @P1 MOV R4, R11 ;  /* 0x0000000b00041202 */ /* 0x000fe20000000f00 */
[----:B------:R-:W-:-:S02]  /*04b0*/  @P0 IMAD.MOV.U32 R4, RZ, RZ, R12 ;  /* 0x000000ffff040224 */ /* 0x000fc400078e000c */
[--C-:B------:R-:W-:Y:S01]  /*04c0*/  @P3 IMAD.MOV.U32 R3, RZ, RZ, R14.reuse ;  /* 0x000000ffff033224 */ /* 0x100fe200078e000e */
[----:B------:R-:W-:Y:S01]  /*04d0*/  @P3 MOV R4, R13 ;  /* 0x0000000d00043202 */ /* 0x000fe20000000f00 */
[----:B------:R-:W-:Y:S02]  /*04e0*/  @P5 IMAD.MOV.U32 R3, RZ, RZ, R9 ;  /* 0x000000ffff035224 */ /* 0x000fe400078e0009 */
[----:B------:R-:W-:Y:S01]  /*04f0*/  @P5 IMAD.MOV.U32 R4, RZ, RZ, R14 ;  /* 0x000000ffff045224 */ /* 0x000fe200078e000e */
[----:B------:R-:W-:Y:S01]  /*0500*/  @P4 MOV R4, R9 ;  /* 0x0000000900044202 */ /* 0x000fe20000000f00 */
[----:B------:R-:W-:Y:S01]  /*0510*/  IMAD.MOV.U32 R7, RZ, RZ, R3 ;  /* 0x000000ffff077224 */ /* 0x000fe200078e0003 */
[----:B------:R-:W-:Y:S06]  /*0520*/  @!P6 BRA `(.L_x_4) ;  /* 0x00000000002ce947 */ /* 0x000fec0003800000 */
[----:B------:R-:W-:Y:S01]  /*0530*/  @P2 IMAD.MOV.U32 R3, RZ, RZ, R8 ;  /* 0x000000ffff032224 */ /* 0x000fe200078e0008 */
[----:B------:R-:W-:Y:S01]  /*0540*/  LOP3.LUT R2, R2, 0x1f, RZ, 0xc0, !PT ;  /* 0x0000001f02027812 */ /* 0x000fe200078ec0ff */
[----:B------:R-:W-:Y:S01]  /*0550*/  @P1 IMAD.MOV.U32 R3, RZ, RZ, R10 ;  /* 0x000000ffff031224 */ /* 0x000fe200078e000a */
[----:B------:R-:W-:Y:S01]  /*0560*/  @P0 MOV R3, R11 ;  /* 0x0000000b00030202 */ /* 0x000fe20000000f00 */
[----:B------:R-:W-:Y:S01]  /*0570*/  @P3 IMAD.MOV.U32 R3, RZ, RZ, R12 ;  /* 0x000000ffff033224 */ /* 0x000fe200078e000c */
[----:B------:R-:W-:Y:S01]  /*0580*/  ISETP.EQ.AND P0, PT, R5, 0x8, PT ;  /* 0x000000080500780c */ /* 0x000fe20003f02270 */
[----:B------:R-:W-:Y:S01]  /*0590*/  @P5 IMAD.MOV.U32 R3, RZ, RZ, R13 ;  /* 0x000000ffff035224 */ /* 0x000fe200078e000d */
[----:B------:R-:W-:Y:S01]  /*05a0*/  SHF.L.W.U32.HI R7, R4, R2, R7 ;  /* 0x0000000204077219 */ /* 0x000fe20000010e07 */
[----:B------:R-:W-:-:S10]  /*05b0*/  @P4 IMAD.MOV.U32 R3, RZ, RZ, R14 ;  /* 0x000000ffff034224 */ /* 0x000fd400078e000e */
[----:B------:R-:W-:-:S04]  /*05c0*/  @P0 MOV R3, R9 ;  /* 0x0000000900030202 */ /* 0x000fc80000000f00 */
[----:B------:R-:W-:-:S07]  /*05d0*/  SHF.L.W.U32.HI R4, R3, R2, R4 ;  /* 0x0000000203047219 */ /* 0x000fce0000010e04 */
.L_x_4:
[----:B------:R-:W-:Y:S05]  /*05e0*/  BSYNC.RECONVERGENT B1 ;  /* 0x0000000000017941 */ /* 0x000fea0003800200 */
.L_x_3:
[C---:B------:R-:W-:Y:S01]  /*05f0*/  SHF.L.W.U32.HI R8, R4.reuse, 0x2, R7 ;  /* 0x0000000204087819 */ /* 0x040fe20000010e07 */
[----:B------:R-:W-:Y:S01]  /*0600*/  IMAD.SHL.U32 R4, R4, 0x4, RZ ;  /* 0x0000000404047824 */ /* 0x000fe200078e00ff */
[----:B------:R-:W-:Y:S01]  /*0610*/  UMOV UR4, 0x54442d19 ;  /* 0x54442d1900047882 */ /* 0x000fe20000000000 */
[----:B------:R-:W-:Y:S01]  /*0620*/  UMOV UR5, 0x3bf921fb ;  /* 0x3bf921fb00057882 */ /* 0x000fe20000000000 */
[----:B------:R-:W-:Y:S02]  /*0630*/  SHF.R.S32.HI R3, RZ, 0x1f, R8 ;  /* 0x0000001fff037819 */ /* 0x000fe40000011408 */
[----:B------:R-:W-:Y:S02]  /*0640*/  ISETP.GE.AND P0, PT, R6, RZ, PT ;  /* 0x000000ff0600720c */ /* 0x000fe40003f06270 */
[C---:B------:R-:W-:Y:S02]  /*0650*/  LOP3.LUT R4, R3.reuse, R4, RZ, 0x3c, !PT ;  /* 0x0000000403047212 */ /* 0x040fe400078e3cff */
[----:B------:R-:W-:-:S02]  /*0660*/  LOP3.LUT R5, R3, R8, RZ, 0x3c, !PT ;  /* 0x0000000803057212 */ /* 0x000fc400078e3cff */
[----:B------:R-:W-:Y:S02]  /*0670*/  SHF.R.U32.HI R7, RZ, 0x1e, R7 ;  /* 0x0000001eff077819 */ /* 0x000fe40000011607 */
[----:B------:R-:W0:Y:S01]  /*0680*/  I2F.F64.S64 R2, R4 ;  /* 0x0000000400027312 */ /* 0x000e220000301c00 */
[C---:B------:R-:W-:Y:S02]  /*0690*/  LOP3.LUT R6, R8.reuse, R6, RZ, 0x3c, !PT ;  /* 0x0000000608067212 */ /* 0x040fe400078e3cff */
[----:B------:R-:W-:Y:S02]  /*06a0*/  LEA.HI R7, R8, R7, RZ, 0x1 ;  /* 0x0000000708077211 */ /* 0x000fe400078f08ff */
[----:B------:R-:W-:-:S03]  /*06b0*/  ISETP.GE.AND P1, PT, R6, RZ, PT ;  /* 0x000000ff0600720c */ /* 0x000fc60003f26270 */
[----:B------:R-:W-:-:S04]  /*06c0*/  IMAD.MOV R6, RZ, RZ, -R7 ;  /* 0x000000ffff067224 */ /* 0x000fc800078e0a07 */
[----:B------:R-:W-:Y:S01]  /*06d0*/  @!P0 IMAD.MOV.U32 R7, RZ, RZ, R6 ;  /* 0x000000ffff078224 */ /* 0x000fe200078e0006 */
[----:B0-----:R-:W-:-:S10]  /*06e0*/  DMUL R2, R2, UR4 ;  /* 0x0000000402027c28 */ /* 0x001fd40008000000 */
[----:B------:R-:W0:Y:S02]  /*06f0*/  F2F.F32.F64 R2, R2 ;  /* 0x0000000200027310 */ /* 0x000e240000301000 */
[----:B0-----:R-:W-:-:S07]  /*0700*/  FSEL R5, -R2, R2, !P1 ;  /* 0x0000000202057208 */ /* 0x001fce0004800100 */
.L_x_1:
[----:B------:R-:W-:Y:S05]  /*0710*/  BSYNC.RECONVERGENT B0 ;  /* 0x0000000000007941 */ /* 0x000fea0003800200 */
.L_x_0:
[----:B------:R-:W-:Y:S01]  /*0720*/  MOV R6, R5 ;  /* 0x0000000500067202 */ /* 0x000fe20000000f00 */
[----:B------:R-:W-:Y:S01]  /*0730*/  IMAD.MOV.U32 R3, RZ, RZ, 0x3c190000 ;  /* 0x3c190000ff037424 */ /* 0x000fe200078e00ff */
[----:B------:R-:W-:Y:S02]  /*0740*/  LOP3.LUT R7, R7, 0x1, RZ, 0xc0, !PT ;  /* 0x0000000107077812 */ /* 0x000fe400078ec0ff */
[C---:B------:R-:W-:Y:S01]  /*0750*/  FSETP.NEU.AND P0, PT, |R6|.reuse, 0.00049096695147454738617, PT ;  /* 0x3a00b43c0600780b */ /* 0x040fe20003f0d200 */
[----:B------:R-:W-:Y:S01]  /*0760*/  FMUL R4, R6, R6 ;  /* 0x0000000606047220 */ /* 0x000fe20000400000 */
[----:B------:R-:W-:-:S03]  /*0770*/  ISETP.NE.U32.AND P1, PT, R7, 0x1, PT ;  /* 0x000000010700780c */ /* 0x000fc60003f25070 */
[----:B------:R-:W-:-:S04]  /*0780*/  FFMA R3, R4, R3, 0.003265380859375 ;  /* 0x3b56000004037423 */ /* 0x000fc80000000003 */
[----:B------:R-:W-:-:S04]  /*0790*/  FFMA R3, R4, R3, 0.0242919921875 ;  /* 0x3cc7000004037423 */ /* 0x000fc80000000003 */
[----:B------:R-:W-:-:S04]  /*07a0*/  FFMA R3, R4, R3, 0.053466796875 ;  /* 0x3d5b000004037423 */ /* 0x000fc80000000003 */
[C---:B------:R-:W-:Y:S02]  /*07b0*/  FFMA R5, R4.reuse, R3, 0.13337790966033935547 ;  /* 0x3e08943804057423 */ /* 0x040fe40000000003 */
[----:B------:R-:W0:Y:S02]  /*07c0*/  LDC.64 R2, c[0x0][0x380] ;  /* 0x0000e000ff027b82 */ /* 0x000e240000000a00 */
[C---:B------:R-:W-:Y:S01]  /*07d0*/  FFMA R5, R4.reuse, R5, 0.33333230018615722656 ;  /* 0x3eaaaa8804057423 */ /* 0x040fe20000000005 */
[----:B------:R-:W-:-:S04]  /*07e0*/  FMUL R4, R4, R6 ;  /* 0x0000000604047220 */ /* 0x000fc80000400000 */
[----:B------:R-:W-:-:S06]  /*07f0*/  @P0 FFMA R6, R5, R4, R6 ;  /* 0x0000000405060223 */ /* 0x000fcc0000000006 */
[----:B------:R-:W1:Y:S01]  /*0800*/  @!P1 MUFU.RCP R6, -R6 ;  /* 0x8000000600069308 */ /* 0x000e620000001000 */
[----:B0-----:R-:W-:-:S05]  /*0810*/  IMAD.WIDE.U32 R2, R0, 0x4, R2 ;  /* 0x0000000400027825 */ /* 0x001fca00078e0002 */
[----:B-1----:R-:W-:Y:S01]  /*0820*/  STG.E desc[UR6][R2.64], R6 ;  /* 0x0000000602007986 */ /* 0x002fe2000c101906 */
[----:B------:R-:W-:Y:S05]  /*0830*/  EXIT ;  /* 0x000000000000794d */ /* 0x000fea0003800000 */
.L_x_5:
[----:B------:R-:W-:-:S00]  /*0840*/  BRA `(.L_x_5) ;  /* 0xfffffffc00fc7947 */ /* 0x000fc0000383ffff */
[----:B------:R-:W-:-:S00]  /*0850*/  NOP ;  /* 0x0000000000007918 */ /* 0x000fc00000000000 */
        /* <DEDUP_REMOVED lines=10> */
.L_x_6:


//--------------------- .nv.global.init           --------------------------
	.section	.nv.global.init,"aw",@progbits
	.align	4
.nv.global.init:
	.type		__cudart_i2opi_f,@object
	.size		__cudart_i2opi_f,(.L_0 - __cudart_i2opi_f)
__cudart_i2opi_f:
        /*0000*/ 	.byte	0x41, 0x90, 0x43, 0x3c, 0x99, 0x95, 0x62, 0xdb, 0xc0, 0xdd, 0x34, 0xf5, 0xd1, 0x57, 0x27, 0xfc
        /*0010*/ 	.byte	0x29, 0x15, 0x44, 0x4e, 0x6e, 0x83, 0xf9, 0xa2
.L_0:


//--------------------- .nv.shared.reserved.0     --------------------------
	.section	.nv.shared.reserved.0,"aw",@nobits
	.weak		__nv_reservedSMEM_offset_0_alias
	.size		__nv_reservedSMEM_offset_0_alias, 0, 64
	.other		__nv_reservedSMEM_offset_0_alias,@"STO_CUDA_RESERVED_SHARED STV_DEFAULT"
__nv_reservedSMEM_offset_0_alias:
	.zero		0
	.zero		64


//--------------------- .nv.constant0.default_function_kernel --------------------------
	.section	.nv.constant0.default_function_kernel,"a",@progbits
	.sectionflags	@""
	.align	4
.nv.constant0.default_function_kernel:
	.zero		912


//--------------------- SYMBOLS --------------------------

	.type		.nv.reservedSmem.offset0,@object
	.size		.nv.reservedSmem.offset0,0x4
